//
// Generated by NVIDIA NVVM Compiler
//
// Compiler Build ID: CL-36424714
// Cuda compilation tools, release 13.0, V13.0.88
// Based on NVVM 20.0.0
//

.version 9.0
.target sm_100
.address_size 64

	// .globl	_Z13particle_initmPfPS_S0_S0_PPm

.visible .entry _Z13particle_initmPfPS_S0_S0_PPm(
	.param .u64 _Z13particle_initmPfPS_S0_S0_PPm_param_0,
	.param .u64 .ptr .align 1 _Z13particle_initmPfPS_S0_S0_PPm_param_1,
	.param .u64 .ptr .align 1 _Z13particle_initmPfPS_S0_S0_PPm_param_2,
	.param .u64 .ptr .align 1 _Z13particle_initmPfPS_S0_S0_PPm_param_3,
	.param .u64 .ptr .align 1 _Z13particle_initmPfPS_S0_S0_PPm_param_4,
	.param .u64 .ptr .align 1 _Z13particle_initmPfPS_S0_S0_PPm_param_5
)
{


	ret;

}
	// .globl	_Z17process_particlesmPfPS_S0_S0_S_PPm
.visible .entry _Z17process_particlesmPfPS_S0_S0_S_PPm(
	.param .u64 _Z17process_particlesmPfPS_S0_S0_S_PPm_param_0,
	.param .u64 .ptr .align 1 _Z17process_particlesmPfPS_S0_S0_S_PPm_param_1,
	.param .u64 .ptr .align 1 _Z17process_particlesmPfPS_S0_S0_S_PPm_param_2,
	.param .u64 .ptr .align 1 _Z17process_particlesmPfPS_S0_S0_S_PPm_param_3,
	.param .u64 .ptr .align 1 _Z17process_particlesmPfPS_S0_S0_S_PPm_param_4,
	.param .u64 .ptr .align 1 _Z17process_particlesmPfPS_S0_S0_S_PPm_param_5,
	.param .u64 .ptr .align 1 _Z17process_particlesmPfPS_S0_S0_S_PPm_param_6
)
{


	ret;

}


// ===== COMPILED SASS (sm_100) =====

	.target	sm_100

	.elftype	@"ET_EXEC"


//--------------------- .note.nv.tkinfo           --------------------------
	.section	.note.nv.tkinfo,"",@"SHT_NOTE"
	.sectionflags	@"SHF_NOTE_NV_TKINFO"
	.tkinfo
        /*0018*/ 	.word	0x00000002
        /*0030*/ 	.string	""
        /*0030*/ 	.string	"ptxas"
        /*0030*/ 	.string	"Cuda compilation tools, release 13.0, V13.0.88"
        /*0030*/ 	.string	"Build cuda_13.0.r13.0/compiler.36424714_0"
        /*0030*/ 	.string	"-arch sm_100 -m 64 "



//--------------------- .note.nv.cuinfo           --------------------------
	.section	.note.nv.cuinfo,"",@"SHT_NOTE"
	.sectionflags	@"SHF_NOTE_NV_CUINFO"
        /*0018*/ 	.short	0x0002
        /*001a*/ 	.short	0x0064
        /*001c*/ 	.short	0x0082
	.zero		2


//--------------------- .nv.info                  --------------------------
	.section	.nv.info,"",@"SHT_CUDA_INFO"
	.align	4


	//----- nvinfo : EIATTR_REGCOUNT
	.align		4
        /*0000*/ 	.byte	0x04, 0x2f
        /*0002*/ 	.short	(.L_1 - .L_0)
	.align		4
.L_0:
        /*0004*/ 	.word	index@(_Z13particle_initmPfPS_S0_S0_PPm)
        /*0008*/ 	.word	0x00000004


	//----- nvinfo : EIATTR_FRAME_SIZE
	.align		4
.L_1:
        /*000c*/ 	.byte	0x04, 0x11
        /*000e*/ 	.short	(.L_3 - .L_2)
	.align		4
.L_2:
        /*0010*/ 	.word	index@(_Z13particle_initmPfPS_S0_S0_PPm)
        /*0014*/ 	.word	0x00000000


	//----- nvinfo : EIATTR_REGCOUNT
	.align		4
.L_3:
        /*0018*/ 	.byte	0x04, 0x2f
        /*001a*/ 	.short	(.L_5 - .L_4)
	.align		4
.L_4:
        /*001c*/ 	.word	index@(_Z17process_particlesmPfPS_S0_S0_S_PPm)
        /*0020*/ 	.word	0x00000004


	//----- nvinfo : EIATTR_FRAME_SIZE
	.align		4
.L_5:
        /*0024*/ 	.byte	0x04, 0x11
        /*0026*/ 	.short	(.L_7 - .L_6)
	.align		4
.L_6:
        /*0028*/ 	.word	index@(_Z17process_particlesmPfPS_S0_S0_S_PPm)
        /*002c*/ 	.word	0x00000000


	//----- nvinfo : EIATTR_MIN_STACK_SIZE
	.align		4
.L_7:
        /*0030*/ 	.byte	0x04, 0x12
        /*0032*/ 	.short	(.L_9 - .L_8)
	.align		4
.L_8:
        /*0034*/ 	.word	index@(_Z17process_particlesmPfPS_S0_S0_S_PPm)
        /*0038*/ 	.word	0x00000000


	//----- nvinfo : EIATTR_MIN_STACK_SIZE
	.align		4
.L_9:
        /*003c*/ 	.byte	0x04, 0x12
        /*003e*/ 	.short	(.L_11 - .L_10)
	.align		4
.L_10:
        /*0040*/ 	.word	index@(_Z13particle_initmPfPS_S0_S0_PPm)
        /*0044*/ 	.word	0x00000000
.L_11:


//--------------------- .nv.compat                --------------------------
	.section	.nv.compat,"",@"SHT_CUDA_COMPAT_INFO"
	.align	4
        /*0000*/ 	.byte	0x02, 0x09, 0x00, 0x00, 0x02, 0x02, 0x01, 0x00, 0x02, 0x05, 0x05, 0x00, 0x03, 0x07, 0x01, 0x01
        /*0010*/ 	.byte	0x02, 0x03, 0x00, 0x00, 0x02, 0x06, 0x01, 0x00, 0x04, 0x0b, 0x08, 0x00, 0x09, 0x00, 0x00, 0x00
        /*0020*/ 	.byte	0x00, 0x00, 0x00, 0x00


//--------------------- .nv.info._Z17process_particlesmPfPS_S0_S0_S_PPm --------------------------
	.section	.nv.info._Z17process_particlesmPfPS_S0_S0_S_PPm,"",@"SHT_CUDA_INFO"
	.sectionflags	@""
	.align	4


	//----- nvinfo : EIATTR_CUDA_API_VERSION
	.align		4
        /*0000*/ 	.byte	0x04, 0x37
        /*0002*/ 	.short	(.L_13 - .L_12)
.L_12:
        /*0004*/ 	.word	0x00000082


	//----- nvinfo : EIATTR_KPARAM_INFO
	.align		4
.L_13:
        /*0008*/ 	.byte	0x04, 0x17
        /*000a*/ 	.short	(.L_15 - .L_14)
.L_14:
        /*000c*/ 	.word	0x00000000
        /*0010*/ 	.short	0x0006
        /*0012*/ 	.short	0x0030
        /*0014*/ 	.byte	0x00, 0xf5, 0x21, 0x00


	//----- nvinfo : EIATTR_KPARAM_INFO
	.align		4
.L_15:
        /*0018*/ 	.byte	0x04, 0x17
        /*001a*/ 	.short	(.L_17 - .L_16)
.L_16:
        /*001c*/ 	.word	0x00000000
        /*0020*/ 	.short	0x0005
        /*0022*/ 	.short	0x0028
        /*0024*/ 	.byte	0x00, 0xf5, 0x21, 0x00


	//----- nvinfo : EIATTR_KPARAM_INFO
	.align		4
.L_17:
        /*0028*/ 	.byte	0x04, 0x17
        /*002a*/ 	.short	(.L_19 - .L_18)
.L_18:
        /*002c*/ 	.word	0x00000000
        /*0030*/ 	.short	0x0004
        /*0032*/ 	.short	0x0020
        /*0034*/ 	.byte	0x00, 0xf5, 0x21, 0x00


	//----- nvinfo : EIATTR_KPARAM_INFO
	.align		4
.L_19:
        /*0038*/ 	.byte	0x04, 0x17
        /*003a*/ 	.short	(.L_21 - .L_20)
.L_20:
        /*003c*/ 	.word	0x00000000
        /*0040*/ 	.short	0x0003
        /*0042*/ 	.short	0x0018
        /*0044*/ 	.byte	0x00, 0xf5, 0x21, 0x00


	//----- nvinfo : EIATTR_KPARAM_INFO
	.align		4
.L_21:
        /*0048*/ 	.byte	0x04, 0x17
        /*004a*/ 	.short	(.L_23 - .L_22)
.L_22:
        /*004c*/ 	.word	0x00000000
        /*0050*/ 	.short	0x0002
        /*0052*/ 	.short	0x0010
        /*0054*/ 	.byte	0x00, 0xf5, 0x21, 0x00


	//----- nvinfo : EIATTR_KPARAM_INFO
	.align		4
.L_23:
        /*0058*/ 	.byte	0x04, 0x17
        /*005a*/ 	.short	(.L_25 - .L_24)
.L_24:
        /*005c*/ 	.word	0x00000000
        /*0060*/ 	.short	0x0001
        /*0062*/ 	.short	0x0008
        /*0064*/ 	.byte	0x00, 0xf5, 0x21, 0x00


	//----- nvinfo : EIATTR_KPARAM_INFO
	.align		4
.L_25:
        /*0068*/ 	.byte	0x04, 0x17
        /*006a*/ 	.short	(.L_27 - .L_26)
.L_26:
        /*006c*/ 	.word	0x00000000
        /*0070*/ 	.short	0x0000
        /*0072*/ 	.short	0x0000
        /*0074*/ 	.byte	0x00, 0xf0, 0x21, 0x00


	//----- nvinfo : EIATTR_SPARSE_MMA_MASK
	.align		4
.L_27:
        /*0078*/ 	.byte	0x03, 0x50
        /*007a*/ 	.short	0x0000


	//----- nvinfo : EIATTR_MAXREG_COUNT
	.align		4
        /*007c*/ 	.byte	0x03, 0x1b
        /*007e*/ 	.short	0x00ff


	//----- nvinfo : EIATTR_MERCURY_ISA_VERSION
	.align		4
        /*0080*/ 	.byte	0x03, 0x5f
        /*0082*/ 	.short	0x0101


	//----- nvinfo : EIATTR_VRC_CTA_INIT_COUNT
	.align		4
        /*0084*/ 	.byte	0x02, 0x4a
	.zero		1
	.zero		1


	//----- nvinfo : EIATTR_EXIT_INSTR_OFFSETS
	.align		4
        /*0088*/ 	.byte	0x04, 0x1c
        /*008a*/ 	.short	(.L_29 - .L_28)


	//   ....[0]....
.L_28:
        /*008c*/ 	.word	0x00000010


	//----- nvinfo : EIATTR_CBANK_PARAM_SIZE
	.align		4
.L_29:
        /*0090*/ 	.byte	0x03, 0x19
        /*0092*/ 	.short	0x0038


	//----- nvinfo : EIATTR_PARAM_CBANK
	.align		4
        /*0094*/ 	.byte	0x04, 0x0a
        /*0096*/ 	.short	(.L_31 - .L_30)
	.align		4
.L_30:
        /*0098*/ 	.word	index@(.nv.constant0._Z17process_particlesmPfPS_S0_S0_S_PPm)
        /*009c*/ 	.short	0x0380
        /*009e*/ 	.short	0x0038


	//----- nvinfo : EIATTR_SW_WAR
	.align		4
.L_31:
        /*00a0*/ 	.byte	0x04, 0x36
        /*00a2*/ 	.short	(.L_33 - .L_32)
.L_32:
        /*00a4*/ 	.word	0x00000008
.L_33:


//--------------------- .nv.info._Z13particle_initmPfPS_S0_S0_PPm --------------------------
	.section	.nv.info._Z13particle_initmPfPS_S0_S0_PPm,"",@"SHT_CUDA_INFO"
	.sectionflags	@""
	.align	4


	//----- nvinfo : EIATTR_CUDA_API_VERSION
	.align		4
        /*0000*/ 	.byte	0x04, 0x37
        /*0002*/ 	.short	(.L_35 - .L_34)
.L_34:
        /*0004*/ 	.word	0x00000082


	//----- nvinfo : EIATTR_KPARAM_INFO
	.align		4
.L_35:
        /*0008*/ 	.byte	0x04, 0x17
        /*000a*/ 	.short	(.L_37 - .L_36)
.L_36:
        /*000c*/ 	.word	0x00000000
        /*0010*/ 	.short	0x0005
        /*0012*/ 	.short	0x0028
        /*0014*/ 	.byte	0x00, 0xf5, 0x21, 0x00


	//----- nvinfo : EIATTR_KPARAM_INFO
	.align		4
.L_37:
        /*0018*/ 	.byte	0x04, 0x17
        /*001a*/ 	.short	(.L_39 - .L_38)
.L_38:
        /*001c*/ 	.word	0x00000000
        /*0020*/ 	.short	0x0004
        /*0022*/ 	.short	0x0020
        /*0024*/ 	.byte	0x00, 0xf5, 0x21, 0x00


	//----- nvinfo : EIATTR_KPARAM_INFO
	.align		4
.L_39:
        /*0028*/ 	.byte	0x04, 0x17
        /*002a*/ 	.short	(.L_41 - .L_40)
.L_40:
        /*002c*/ 	.word	0x00000000
        /*0030*/ 	.short	0x0003
        /*0032*/ 	.short	0x0018
        /*0034*/ 	.byte	0x00, 0xf5, 0x21, 0x00


	//----- nvinfo : EIATTR_KPARAM_INFO
	.align		4
.L_41:
        /*0038*/ 	.byte	0x04, 0x17
        /*003a*/ 	.short	(.L_43 - .L_42)
.L_42:
        /*003c*/ 	.word	0x00000000
        /*0040*/ 	.short	0x0002
        /*0042*/ 	.short	0x0010
        /*0044*/ 	.byte	0x00, 0xf5, 0x21, 0x00


	//----- nvinfo : EIATTR_KPARAM_INFO
	.align		4
.L_43:
        /*0048*/ 	.byte	0x04, 0x17
        /*004a*/ 	.short	(.L_45 - .L_44)
.L_44:
        /*004c*/ 	.word	0x00000000
        /*0050*/ 	.short	0x0001
        /*0052*/ 	.short	0x0008
        /*0054*/ 	.byte	0x00, 0xf5, 0x21, 0x00


	//----- nvinfo : EIATTR_KPARAM_INFO
	.align		4
.L_45:
        /*0058*/ 	.byte	0x04, 0x17
        /*005a*/ 	.short	(.L_47 - .L_46)
.L_46:
        /*005c*/ 	.word	0x00000000
        /*0060*/ 	.short	0x0000
        /*0062*/ 	.short	0x0000
        /*0064*/ 	.byte	0x00, 0xf0, 0x21, 0x00


	//----- nvinfo : EIATTR_SPARSE_MMA_MASK
	.align		4
.L_47:
        /*0068*/ 	.byte	0x03, 0x50
        /*006a*/ 	.short	0x0000


	//----- nvinfo : EIATTR_MAXREG_COUNT
	.align		4
        /*006c*/ 	.byte	0x03, 0x1b
        /*006e*/ 	.short	0x00ff


	//----- nvinfo : EIATTR_MERCURY_ISA_VERSION
	.align		4
        /*0070*/ 	.byte	0x03, 0x5f
        /*0072*/ 	.short	0x0101


	//----- nvinfo : EIATTR_VRC_CTA_INIT_COUNT
	.align		4
        /*0074*/ 	.byte	0x02, 0x4a
	.zero		1
	.zero		1


	//----- nvinfo : EIATTR_EXIT_INSTR_OFFSETS
	.align		4
        /*0078*/ 	.byte	0x04, 0x1c
        /*007a*/ 	.short	(.L_49 - .L_48)


	//   ....[0]....
.L_48:
        /*007c*/ 	.word	0x00000010


	//----- nvinfo : EIATTR_CBANK_PARAM_SIZE
	.align		4
.L_49:
        /*0080*/ 	.byte	0x03, 0x19
        /*0082*/ 	.short	0x0030


	//----- nvinfo : EIATTR_PARAM_CBANK
	.align		4
        /*0084*/ 	.byte	0x04, 0x0a
        /*0086*/ 	.short	(.L_51 - .L_50)
	.align		4
.L_50:
        /*0088*/ 	.word	index@(.nv.constant0._Z13particle_initmPfPS_S0_S0_PPm)
        /*008c*/ 	.short	0x0380
        /*008e*/ 	.short	0x0030


	//----- nvinfo : EIATTR_SW_WAR
	.align		4
.L_51:
        /*0090*/ 	.byte	0x04, 0x36
        /*0092*/ 	.short	(.L_53 - .L_52)
.L_52:
        /*0094*/ 	.word	0x00000008
.L_53:


//--------------------- .nv.callgraph             --------------------------
	.section	.nv.callgraph,"",@"SHT_CUDA_CALLGRAPH"
	.align	4
	.sectionentsize	8
	.align		4
        /*0000*/ 	.word	0x00000000
	.align		4
        /*0004*/ 	.word	0xffffffff
	.align		4
        /*0008*/ 	.word	0x00000000
	.align		4
        /*000c*/ 	.word	0xfffffffe
	.align		4
        /*0010*/ 	.word	0x00000000
	.align		4
        /*0014*/ 	.word	0xfffffffd
	.align		4
        /*0018*/ 	.word	0x00000000
	.align		4
        /*001c*/ 	.word	0xfffffffc


//--------------------- .text._Z17process_particlesmPfPS_S0_S0_S_PPm --------------------------
	.section	.text._Z17process_particlesmPfPS_S0_S0_S_PPm,"ax",@progbits
	.align	128
        .global         _Z17process_particlesmPfPS_S0_S0_S_PPm
        .type           _Z17process_particlesmPfPS_S0_S0_S_PPm,@function
        .size           _Z17process_particlesmPfPS_S0_S0_S_PPm,(.L_x_2 - _Z17process_particlesmPfPS_S0_S0_S_PPm)
        .other          _Z17process_particlesmPfPS_S0_S0_S_PPm,@"STO_CUDA_ENTRY STV_DEFAULT"
_Z17process_particlesmPfPS_S0_S0_S_PPm:
.text._Z17process_particlesmPfPS_S0_S0_S_PPm:
[----:B------:R-:W-:Y:S01]  /*0000*/  LDC R1, c[0x0][0x37c] ;  /* 0x0000df00ff017b82 */ /* 0x000fe20000000800 */
[----:B------:R-:W-:Y:S05]  /*0010*/  EXIT ;  /* 0x000000000000794d */ /* 0x000fea0003800000 */
.L_x_0:
[----:B------:R-:W-:-:S00]  /*0020*/  BRA `(.L_x_0) ;  /* 0xfffffffc00fc7947 */ /* 0x000fc0000383ffff */
[----:B------:R-:W-:-:S00]  /*0030*/  NOP ;  /* 0x0000000000007918 */ /* 0x000fc00000000000 */
        /* <DEDUP_REMOVED lines=12> */
.L_x_2:


//--------------------- .text._Z13particle_initmPfPS_S0_S0_PPm --------------------------
	.section	.text._Z13particle_initmPfPS_S0_S0_PPm,"ax",@progbits
	.align	128
        .global         _Z13particle_initmPfPS_S0_S0_PPm
        .type           _Z13particle_initmPfPS_S0_S0_PPm,@function
        .size           _Z13particle_initmPfPS_S0_S0_PPm,(.L_x_3 - _Z13particle_initmPfPS_S0_S0_PPm)
        .other          _Z13particle_initmPfPS_S0_S0_PPm,@"STO_CUDA_ENTRY STV_DEFAULT"
_Z13particle_initmPfPS_S0_S0_PPm:
.text._Z13particle_initmPfPS_S0_S0_PPm:
[----:B------:R-:W-:Y:S01]  /*0000*/  LDC R1, c[0x0][0x37c] ;  /* 0x0000df00ff017b82 */ /* 0x000fe20000000800 */
[----:B------:R-:W-:Y:S05]  /*0010*/  EXIT ;  /* 0x000000000000794d */ /* 0x000fea0003800000 */
.L_x_1:
        /* <DEDUP_REMOVED lines=14> */
.L_x_3:


//--------------------- .nv.shared.reserved.0     --------------------------
	.section	.nv.shared.reserved.0,"aw",@nobits
	.weak		__nv_reservedSMEM_offset_0_alias
	.size		__nv_reservedSMEM_offset_0_alias, 0, 64
	.other		__nv_reservedSMEM_offset_0_alias,@"STO_CUDA_RESERVED_SHARED STV_DEFAULT"
__nv_reservedSMEM_offset_0_alias:
	.zero		0
	.zero		64


//--------------------- .nv.constant0._Z17process_particlesmPfPS_S0_S0_S_PPm --------------------------
	.section	.nv.constant0._Z17process_particlesmPfPS_S0_S0_S_PPm,"a",@progbits
	.sectionflags	@""
	.align	4
.nv.constant0._Z17process_particlesmPfPS_S0_S0_S_PPm:
	.zero		952


//--------------------- .nv.constant0._Z13particle_initmPfPS_S0_S0_PPm --------------------------
	.section	.nv.constant0._Z13particle_initmPfPS_S0_S0_PPm,"a",@progbits
	.sectionflags	@""
	.align	4
.nv.constant0._Z13particle_initmPfPS_S0_S0_PPm:
	.zero		944


//--------------------- SYMBOLS --------------------------

	.type		.nv.reservedSmem.offset0,@object
	.size		.nv.reservedSmem.offset0,0x4
